	.headerflags	@"EF_CUDA_TEXMODE_UNIFIED EF_CUDA_64BIT_ADDRESS EF_CUDA_ACCELERATORS EF_CUDA_SM90 EF_CUDA_VIRTUAL_SM(EF_CUDA_SM90)"
	.elftype	@"ET_EXEC"


//--------------------- .nv.info                  --------------------------
	.section	.nv.info,"",@"SHT_CUDA_INFO"
	.align	4


	//----- nvinfo : EIATTR_REGCOUNT
	.align		4
        /*0000*/ 	.byte	0x04, 0x2f
        /*0002*/ 	.short	(.L_1 - .L_0)
	.align		4
.L_0:
        /*0004*/ 	.word	index@(triton_poi_fused_replication_pad2d_0)
        /*0008*/ 	.word	0x0000000d


	//----- nvinfo : EIATTR_MIN_STACK_SIZE
	.align		4
.L_1:
        /*000c*/ 	.byte	0x04, 0x12
        /*000e*/ 	.short	(.L_3 - .L_2)
	.align		4
.L_2:
        /*0010*/ 	.word	index@(triton_poi_fused_replication_pad2d_0)
        /*0014*/ 	.word	0x00000000


	//----- nvinfo : EIATTR_FRAME_SIZE
	.align		4
.L_3:
        /*0018*/ 	.byte	0x04, 0x11
        /*001a*/ 	.short	(.L_5 - .L_4)
	.align		4
.L_4:
        /*001c*/ 	.word	index@(triton_poi_fused_replication_pad2d_0)
        /*0020*/ 	.word	0x00000000


	//----- nvinfo : EIATTR_MIN_STACK_SIZE
	.align		4
.L_5:
        /*0024*/ 	.byte	0x04, 0x12
        /*0026*/ 	.short	(.L_7 - .L_6)
	.align		4
.L_6:
        /*0028*/ 	.word	index@(triton_poi_fused_replication_pad2d_0)
        /*002c*/ 	.word	0x00000000
.L_7:


//--------------------- .nv.info.triton_poi_fused_replication_pad2d_0 --------------------------
	.section	.nv.info.triton_poi_fused_replication_pad2d_0,"",@"SHT_CUDA_INFO"
	.sectionflags	@""
	.align	4


	//----- nvinfo : EIATTR_CUDA_API_VERSION
	.align		4
        /*0000*/ 	.byte	0x04, 0x37
        /*0002*/ 	.short	(.L_9 - .L_8)
.L_8:
        /*0004*/ 	.word	0x0000007c


	//----- nvinfo : EIATTR_KPARAM_INFO
	.align		4
.L_9:
        /*0008*/ 	.byte	0x04, 0x17
        /*000a*/ 	.short	(.L_11 - .L_10)
.L_10:
        /*000c*/ 	.word	0x00000000
        /*0010*/ 	.short	0x0002
        /*0012*/ 	.short	0x0010
        /*0014*/ 	.byte	0x00, 0xf0, 0x11, 0x00


	//----- nvinfo : EIATTR_KPARAM_INFO
	.align		4
.L_11:
        /*0018*/ 	.byte	0x04, 0x17
        /*001a*/ 	.short	(.L_13 - .L_12)
.L_12:
        /*001c*/ 	.word	0x00000000
        /*0020*/ 	.short	0x0001
        /*0022*/ 	.short	0x0008
        /*0024*/ 	.byte	0x00, 0xf4, 0x21, 0x00


	//----- nvinfo : EIATTR_KPARAM_INFO
	.align		4
.L_13:
        /*0028*/ 	.byte	0x04, 0x17
        /*002a*/ 	.short	(.L_15 - .L_14)
.L_14:
        /*002c*/ 	.word	0x00000000
        /*0030*/ 	.short	0x0000
        /*0032*/ 	.short	0x0000
        /*0034*/ 	.byte	0x00, 0xf4, 0x21, 0x00


	//----- nvinfo : EIATTR_SPARSE_MMA_MASK
	.align		4
.L_15:
        /*0038*/ 	.byte	0x03, 0x50
        /*003a*/ 	.short	0x0000


	//----- nvinfo : EIATTR_MAXREG_COUNT
	.align		4
        /*003c*/ 	.byte	0x03, 0x1b
        /*003e*/ 	.short	0x00ff


	//----- nvinfo : EIATTR_EXIT_INSTR_OFFSETS
	.align		4
        /*0040*/ 	.byte	0x04, 0x1c
        /*0042*/ 	.short	(.L_17 - .L_16)


	//   ....[0]....
.L_16:
        /*0044*/ 	.word	0x00000260


	//   ....[1]....
        /*0048*/ 	.word	0x00000280


	//----- nvinfo : EIATTR_REQNTID
	.align		4
.L_17:
        /*004c*/ 	.byte	0x04, 0x10
        /*004e*/ 	.short	(.L_19 - .L_18)
.L_18:
        /*0050*/ 	.word	0x00000080
        /*0054*/ 	.word	0x00000001
        /*0058*/ 	.word	0x00000001


	//----- nvinfo : EIATTR_CRS_STACK_SIZE
	.align		4
.L_19:
        /*005c*/ 	.byte	0x04, 0x1e
        /*005e*/ 	.short	(.L_21 - .L_20)
.L_20:
        /*0060*/ 	.word	0x00000000


	//----- nvinfo : EIATTR_CBANK_PARAM_SIZE
	.align		4
.L_21:
        /*0064*/ 	.byte	0x03, 0x19
        /*0066*/ 	.short	0x0014


	//----- nvinfo : EIATTR_PARAM_CBANK
	.align		4
        /*0068*/ 	.byte	0x04, 0x0a
        /*006a*/ 	.short	(.L_23 - .L_22)
	.align		4
.L_22:
        /*006c*/ 	.word	index@(.nv.constant0.triton_poi_fused_replication_pad2d_0)
        /*0070*/ 	.short	0x0210
        /*0072*/ 	.short	0x0014


	//----- nvinfo : EIATTR_SW_WAR
	.align		4
.L_23:
        /*0074*/ 	.byte	0x04, 0x36
        /*0076*/ 	.short	(.L_25 - .L_24)
.L_24:
        /*0078*/ 	.word	0x00000008
.L_25:


//--------------------- .nv.callgraph             --------------------------
	.section	.nv.callgraph,"",@"SHT_CUDA_CALLGRAPH"
	.align	4
	.sectionentsize	8
	.align		4
        /*0000*/ 	.word	0x00000000
	.align		4
        /*0004*/ 	.word	0xffffffff
	.align		4
        /*0008*/ 	.word	0x00000000
	.align		4
        /*000c*/ 	.word	0xfffffffe
	.align		4
        /*0010*/ 	.word	0x00000000
	.align		4
        /*0014*/ 	.word	0xfffffffd
	.align		4
        /*0018*/ 	.word	0x00000000
	.align		4
        /*001c*/ 	.word	0xfffffffc


//--------------------- .text.triton_poi_fused_replication_pad2d_0 --------------------------
	.section	.text.triton_poi_fused_replication_pad2d_0,"ax",@progbits
	.align	128
        .global         triton_poi_fused_replication_pad2d_0
        .type           triton_poi_fused_replication_pad2d_0,@function
        .size           triton_poi_fused_replication_pad2d_0,(.L_x_3 - triton_poi_fused_replication_pad2d_0)
        .other          triton_poi_fused_replication_pad2d_0,@"STO_CUDA_ENTRY STV_DEFAULT"
triton_poi_fused_replication_pad2d_0:
.text.triton_poi_fused_replication_pad2d_0:
[----:B------:R-:W0:Y:S02]  /*0000*/  LDC R1, c[0x0][0x28] ;  /* 0x00000a00ff017b82 */ /* 0x000e240000000800 */
[----:B------:R-:W1:Y:S01]  /*0010*/  S2R R0, SR_TID.X ;  /* 0x0000000000007919 */ /* 0x000e620000002100 */
[----:B------:R-:W2:Y:S01]  /*0020*/  LDC.64 R2, c[0x0][0x218] ;  /* 0x00008600ff027b82 */ /* 0x000ea20000000a00 */
[----:B------:R-:W-:Y:S01]  /*0030*/  ULDC.64 UR4, c[0x0][0x208] ;  /* 0x0000820000047ab9 */ /* 0x000fe20000000a00 */
[----:B------:R-:W-:Y:S01]  /*0040*/  BSSY B0, `(.L_x_0) ;  /* 0x0000021000007945 */ /* 0x000fe20003800000 */
[----:B------:R-:W3:Y:S01]  /*0050*/  S2R R5, SR_CTAID.X ;  /* 0x0000000000057919 */ /* 0x000ee20000002500 */
[----:B-1----:R-:W-:Y:S02]  /*0060*/  LOP3.LUT R0, R0, 0x7f, RZ, 0xc0, !PT ;  /* 0x0000007f00007812 */ /* 0x002fe400078ec0ff */
[----:B---3--:R-:W-:-:S03]  /*0070*/  SHF.R.S32.HI R8, RZ, 0x18, R5 ;  /* 0x00000018ff087819 */ /* 0x008fc60000011405 */
[----:B------:R-:W-:Y:S01]  /*0080*/  IMAD R7, R5, 0x80, R0 ;  /* 0x0000008005077824 */ /* 0x000fe200078e0200 */
[----:B------:R-:W-:-:S03]  /*0090*/  SGXT R8, R8, 0x1 ;  /* 0x000000010808781a */ /* 0x000fc60000000200 */
[----:B--2---:R-:W-:Y:S01]  /*00a0*/  IMAD.WIDE R2, R7, 0x4, R2 ;  /* 0x0000000407027825 */ /* 0x004fe200078e0202 */
[----:B------:R-:W-:Y:S02]  /*00b0*/  SHF.R.S32.HI R0, RZ, 0x1f, R7 ;  /* 0x0000001fff007819 */ /* 0x000fe40000011407 */
[-C--:B------:R-:W-:Y:S02]  /*00c0*/  LEA.HI R8, R8, R7.reuse, RZ, 0x6 ;  /* 0x0000000708087211 */ /* 0x080fe400078f30ff */
[----:B------:R-:W-:Y:S02]  /*00d0*/  LEA.HI R0, R0, R7, RZ, 0x3 ;  /* 0x0000000700007211 */ /* 0x000fe400078f18ff */
[----:B------:R-:W-:Y:S02]  /*00e0*/  SHF.R.S32.HI R8, RZ, 0x6, R8 ;  /* 0x00000006ff087819 */ /* 0x000fe40000011408 */
[----:B------:R-:W-:Y:S02]  /*00f0*/  SHF.R.S32.HI R6, RZ, 0x3, R0 ;  /* 0x00000003ff067819 */ /* 0x000fe40000011400 */
[----:B------:R-:W-:-:S02]  /*0100*/  LOP3.LUT R0, R0, 0xfffffff8, RZ, 0xc0, !PT ;  /* 0xfffffff800007812 */ /* 0x000fc400078ec0ff */
[----:B------:R-:W-:-:S03]  /*0110*/  LEA.HI R4, R6, R6, RZ, 0x3 ;  /* 0x0000000606047211 */ /* 0x000fc600078f18ff */
[----:B------:R-:W-:Y:S01]  /*0120*/  IMAD.IADD R0, R7, 0x1, -R0 ;  /* 0x0000000107007824 */ /* 0x000fe200078e0a00 */
[----:B------:R-:W-:Y:S02]  /*0130*/  LOP3.LUT R9, R4, 0xfffffff8, RZ, 0xc0, !PT ;  /* 0xfffffff804097812 */ /* 0x000fe400078ec0ff */
[----:B------:R-:W1:Y:S02]  /*0140*/  LDC.64 R4, c[0x0][0x210] ;  /* 0x00008400ff047b82 */ /* 0x000e640000000a00 */
[----:B------:R-:W-:Y:S01]  /*0150*/  VIMNMX R10, R0, 0x5, PT ;  /* 0x00000005000a7848 */ /* 0x000fe20003fe0100 */
[----:B------:R-:W-:Y:S01]  /*0160*/  IMAD.IADD R9, R6, 0x1, -R9 ;  /* 0x0000000106097824 */ /* 0x000fe200078e0a09 */
[----:B------:R-:W-:-:S03]  /*0170*/  ISETP.GT.AND P1, PT, R0, 0x2, PT ;  /* 0x000000020000780c */ /* 0x000fc60003f24270 */
[----:B------:R-:W-:Y:S01]  /*0180*/  VIADD R10, R10, 0xfffffffe ;  /* 0xfffffffe0a0a7836 */ /* 0x000fe20000000000 */
[C---:B------:R-:W-:Y:S02]  /*0190*/  VIMNMX R0, R9.reuse, 0x5, PT ;  /* 0x0000000509007848 */ /* 0x040fe40003fe0100 */
[----:B------:R-:W-:Y:S02]  /*01a0*/  ISETP.GT.AND P0, PT, R9, 0x2, PT ;  /* 0x000000020900780c */ /* 0x000fe40003f04270 */
[----:B------:R-:W-:Y:S02]  /*01b0*/  LEA R0, R0, 0xfffffff8, 0x2 ;  /* 0xfffffff800007811 */ /* 0x000fe400078e10ff */
[----:B------:R-:W-:Y:S02]  /*01c0*/  SEL R9, R10, RZ, P1 ;  /* 0x000000ff0a097207 */ /* 0x000fe40000800000 */
[----:B------:R-:W-:Y:S02]  /*01d0*/  SEL R0, R0, RZ, P0 ;  /* 0x000000ff00007207 */ /* 0x000fe40000000000 */
[----:B------:R-:W-:Y:S01]  /*01e0*/  ISETP.GE.AND P0, PT, R7, 0x100, PT ;  /* 0x000001000700780c */ /* 0x000fe20003f06270 */
[----:B------:R-:W-:-:S02]  /*01f0*/  IMAD R9, R8, 0x10, R9 ;  /* 0x0000001008097824 */ /* 0x000fc400078e0209 */
[----:B------:R-:W-:Y:S02]  /*0200*/  IMAD.MOV.U32 R7, RZ, RZ, RZ ;  /* 0x000000ffff077224 */ /* 0x000fe400078e00ff */
[----:B------:R-:W-:-:S04]  /*0210*/  IMAD.IADD R9, R0, 0x1, R9 ;  /* 0x0000000100097824 */ /* 0x000fc800078e0209 */
[----:B-1----:R-:W-:-:S04]  /*0220*/  IMAD.WIDE R4, R9, 0x4, R4 ;  /* 0x0000000409047825 */ /* 0x002fc800078e0204 */
[----:B------:R-:W-:Y:S05]  /*0230*/  @P0 BRA `(.L_x_1) ;  /* 0x0000000000040947 */ /* 0x000fea0003800000 */
[----:B------:R1:W5:Y:S02]  /*0240*/  LDG.E.EL R7, desc[UR4][R4.64] ;  /* 0x0000000404077981 */ /* 0x000364000c2e1900 */
.L_x_1:
[----:B------:R-:W-:Y:S05]  /*0250*/  BSYNC B0 ;  /* 0x0000000000007941 */ /* 0x000fea0003800000 */
.L_x_0:
[----:B------:R-:W-:Y:S05]  /*0260*/  @P0 EXIT ;  /* 0x000000000000094d */ /* 0x000fea0003800000 */
[----:B-----5:R-:W-:Y:S01]  /*0270*/  STG.E desc[UR4][R2.64], R7 ;  /* 0x0000000702007986 */ /* 0x020fe2000c101904 */
[----:B------:R-:W-:Y:S05]  /*0280*/  EXIT ;  /* 0x000000000000794d */ /* 0x000fea0003800000 */
.L_x_2:
[----:B------:R-:W-:-:S00]  /*0290*/  BRA `(.L_x_2) ;  /* 0xfffffffc00fc7947 */ /* 0x000fc0000383ffff */
[----:B------:R-:W-:-:S00]  /*02a0*/  NOP ;  /* 0x0000000000007918 */ /* 0x000fc00000000000 */
        /* <DEDUP_REMOVED lines=13> */
.L_x_3:


//--------------------- .nv.constant0.triton_poi_fused_replication_pad2d_0 --------------------------
	.section	.nv.constant0.triton_poi_fused_replication_pad2d_0,"a",@progbits
	.sectionflags	@""
	.align	4
.nv.constant0.triton_poi_fused_replication_pad2d_0:
	.zero		548
